	.headerflags	@"EF_CUDA_TEXMODE_UNIFIED EF_CUDA_64BIT_ADDRESS EF_CUDA_ACCELERATORS EF_CUDA_SM90 EF_CUDA_VIRTUAL_SM(EF_CUDA_SM90)"
	.elftype	@"ET_EXEC"


//--------------------- .nv.info                  --------------------------
	.section	.nv.info,"",@"SHT_CUDA_INFO"
	.align	4


	//----- nvinfo : EIATTR_REGCOUNT
	.align		4
        /*0000*/ 	.byte	0x04, 0x2f
        /*0002*/ 	.short	(.L_3 - .L_2)
	.align		4
.L_2:
        /*0004*/ 	.word	index@(triton_poi_fused__native_batch_norm_legit_no_training_relu_0)
        /*0008*/ 	.word	0x00000020


	//----- nvinfo : EIATTR_MIN_STACK_SIZE
	.align		4
.L_3:
        /*000c*/ 	.byte	0x04, 0x12
        /*000e*/ 	.short	(.L_5 - .L_4)
	.align		4
.L_4:
        /*0010*/ 	.word	index@(triton_poi_fused__native_batch_norm_legit_no_training_relu_0)
        /*0014*/ 	.word	0x00000000


	//----- nvinfo : EIATTR_FRAME_SIZE
	.align		4
.L_5:
        /*0018*/ 	.byte	0x04, 0x11
        /*001a*/ 	.short	(.L_7 - .L_6)
	.align		4
.L_6:
        /*001c*/ 	.word	index@(triton_poi_fused__native_batch_norm_legit_no_training_relu_0)
        /*0020*/ 	.word	0x00000000


	//----- nvinfo : EIATTR_MIN_STACK_SIZE
	.align		4
.L_7:
        /*0024*/ 	.byte	0x04, 0x12
        /*0026*/ 	.short	(.L_9 - .L_8)
	.align		4
.L_8:
        /*0028*/ 	.word	index@(triton_poi_fused__native_batch_norm_legit_no_training_relu_0)
        /*002c*/ 	.word	0x00000000
.L_9:


//--------------------- .nv.info.triton_poi_fused__native_batch_norm_legit_no_training_relu_0 --------------------------
	.section	.nv.info.triton_poi_fused__native_batch_norm_legit_no_training_relu_0,"",@"SHT_CUDA_INFO"
	.sectionflags	@""
	.align	4


	//----- nvinfo : EIATTR_CUDA_API_VERSION
	.align		4
        /*0000*/ 	.byte	0x04, 0x37
        /*0002*/ 	.short	(.L_11 - .L_10)
.L_10:
        /*0004*/ 	.word	0x0000007c


	//----- nvinfo : EIATTR_KPARAM_INFO
	.align		4
.L_11:
        /*0008*/ 	.byte	0x04, 0x17
        /*000a*/ 	.short	(.L_13 - .L_12)
.L_12:
        /*000c*/ 	.word	0x00000000
        /*0010*/ 	.short	0x0006
        /*0012*/ 	.short	0x0030
        /*0014*/ 	.byte	0x00, 0xf0, 0x11, 0x00


	//----- nvinfo : EIATTR_KPARAM_INFO
	.align		4
.L_13:
        /*0018*/ 	.byte	0x04, 0x17
        /*001a*/ 	.short	(.L_15 - .L_14)
.L_14:
        /*001c*/ 	.word	0x00000000
        /*0020*/ 	.short	0x0005
        /*0022*/ 	.short	0x0028
        /*0024*/ 	.byte	0x00, 0xf4, 0x21, 0x00


	//----- nvinfo : EIATTR_KPARAM_INFO
	.align		4
.L_15:
        /*0028*/ 	.byte	0x04, 0x17
        /*002a*/ 	.short	(.L_17 - .L_16)
.L_16:
        /*002c*/ 	.word	0x00000000
        /*0030*/ 	.short	0x0004
        /*0032*/ 	.short	0x0020
        /*0034*/ 	.byte	0x00, 0xf4, 0x21, 0x00


	//----- nvinfo : EIATTR_KPARAM_INFO
	.align		4
.L_17:
        /*0038*/ 	.byte	0x04, 0x17
        /*003a*/ 	.short	(.L_19 - .L_18)
.L_18:
        /*003c*/ 	.word	0x00000000
        /*0040*/ 	.short	0x0003
        /*0042*/ 	.short	0x0018
        /*0044*/ 	.byte	0x00, 0xf4, 0x21, 0x00


	//----- nvinfo : EIATTR_KPARAM_INFO
	.align		4
.L_19:
        /*0048*/ 	.byte	0x04, 0x17
        /*004a*/ 	.short	(.L_21 - .L_20)
.L_20:
        /*004c*/ 	.word	0x00000000
        /*0050*/ 	.short	0x0002
        /*0052*/ 	.short	0x0010
        /*0054*/ 	.byte	0x00, 0xf4, 0x21, 0x00


	//----- nvinfo : EIATTR_KPARAM_INFO
	.align		4
.L_21:
        /*0058*/ 	.byte	0x04, 0x17
        /*005a*/ 	.short	(.L_23 - .L_22)
.L_22:
        /*005c*/ 	.word	0x00000000
        /*0060*/ 	.short	0x0001
        /*0062*/ 	.short	0x0008
        /*0064*/ 	.byte	0x00, 0xf4, 0x21, 0x00


	//----- nvinfo : EIATTR_KPARAM_INFO
	.align		4
.L_23:
        /*0068*/ 	.byte	0x04, 0x17
        /*006a*/ 	.short	(.L_25 - .L_24)
.L_24:
        /*006c*/ 	.word	0x00000000
        /*0070*/ 	.short	0x0000
        /*0072*/ 	.short	0x0000
        /*0074*/ 	.byte	0x00, 0xf4, 0x21, 0x00


	//----- nvinfo : EIATTR_SPARSE_MMA_MASK
	.align		4
.L_25:
        /*0078*/ 	.byte	0x03, 0x50
        /*007a*/ 	.short	0x0000


	//----- nvinfo : EIATTR_MAXREG_COUNT
	.align		4
        /*007c*/ 	.byte	0x03, 0x1b
        /*007e*/ 	.short	0x00ff


	//----- nvinfo : EIATTR_EXIT_INSTR_OFFSETS
	.align		4
        /*0080*/ 	.byte	0x04, 0x1c
        /*0082*/ 	.short	(.L_27 - .L_26)


	//   ....[0]....
.L_26:
        /*0084*/ 	.word	0x00000760


	//----- nvinfo : EIATTR_REQNTID
	.align		4
.L_27:
        /*0088*/ 	.byte	0x04, 0x10
        /*008a*/ 	.short	(.L_29 - .L_28)
.L_28:
        /*008c*/ 	.word	0x00000080
        /*0090*/ 	.word	0x00000001
        /*0094*/ 	.word	0x00000001


	//----- nvinfo : EIATTR_CBANK_PARAM_SIZE
	.align		4
.L_29:
        /*0098*/ 	.byte	0x03, 0x19
        /*009a*/ 	.short	0x0034


	//----- nvinfo : EIATTR_PARAM_CBANK
	.align		4
        /*009c*/ 	.byte	0x04, 0x0a
        /*009e*/ 	.short	(.L_31 - .L_30)
	.align		4
.L_30:
        /*00a0*/ 	.word	index@(.nv.constant0.triton_poi_fused__native_batch_norm_legit_no_training_relu_0)
        /*00a4*/ 	.short	0x0210
        /*00a6*/ 	.short	0x0034


	//----- nvinfo : EIATTR_SW_WAR
	.align		4
.L_31:
        /*00a8*/ 	.byte	0x04, 0x36
        /*00aa*/ 	.short	(.L_33 - .L_32)
.L_32:
        /*00ac*/ 	.word	0x00000008
.L_33:


//--------------------- .nv.callgraph             --------------------------
	.section	.nv.callgraph,"",@"SHT_CUDA_CALLGRAPH"
	.align	4
	.sectionentsize	8
	.align		4
        /*0000*/ 	.word	0x00000000
	.align		4
        /*0004*/ 	.word	0xffffffff
	.align		4
        /*0008*/ 	.word	0x00000000
	.align		4
        /*000c*/ 	.word	0xfffffffe
	.align		4
        /*0010*/ 	.word	0x00000000
	.align		4
        /*0014*/ 	.word	0xfffffffd
	.align		4
        /*0018*/ 	.word	0x00000000
	.align		4
        /*001c*/ 	.word	0xfffffffc


//--------------------- .nv.constant4             --------------------------
	.section	.nv.constant4,"a",@progbits
	.align	8
	.align		8
.nv.constant4:
        /*0000*/ 	.dword	_$_str
	.align		8
        /*0008*/ 	.dword	_$_str_$_2


//--------------------- .text.triton_poi_fused__native_batch_norm_legit_no_training_relu_0 --------------------------
	.section	.text.triton_poi_fused__native_batch_norm_legit_no_training_relu_0,"ax",@progbits
	.align	128
        .global         triton_poi_fused__native_batch_norm_legit_no_training_relu_0
        .type           triton_poi_fused__native_batch_norm_legit_no_training_relu_0,@function
        .size           triton_poi_fused__native_batch_norm_legit_no_training_relu_0,(.L_x_1 - triton_poi_fused__native_batch_norm_legit_no_training_relu_0)
        .other          triton_poi_fused__native_batch_norm_legit_no_training_relu_0,@"STO_CUDA_ENTRY STV_DEFAULT"
triton_poi_fused__native_batch_norm_legit_no_training_relu_0:
.text.triton_poi_fused__native_batch_norm_legit_no_training_relu_0:
[----:B------:R-:W-:Y:S01]  /*0000*/  LDC R1, c[0x0][0x28] ;  /* 0x00000a00ff017b82 */ /* 0x000fe20000000800 */
[----:B------:R-:W1:Y:S01]  /*0010*/  S2R R0, SR_TID.X ;  /* 0x0000000000007919 */ /* 0x000e620000002100 */
[----:B------:R-:W-:-:S06]  /*0020*/  ULDC.64 UR4, c[0x0][0x208] ;  /* 0x0000820000047ab9 */ /* 0x000fcc0000000a00 */
[----:B------:R-:W2:Y:S01]  /*0030*/  LDC.64 R16, c[0x0][0x218] ;  /* 0x00008600ff107b82 */ /* 0x000ea20000000a00 */
[----:B------:R-:W3:Y:S07]  /*0040*/  S2R R5, SR_CTAID.X ;  /* 0x0000000000057919 */ /* 0x000eee0000002500 */
[----:B------:R-:W4:Y:S08]  /*0050*/  LDC.64 R14, c[0x0][0x210] ;  /* 0x00008400ff0e7b82 */ /* 0x000f300000000a00 */
[----:B------:R-:W5:Y:S01]  /*0060*/  LDC.64 R12, c[0x0][0x230] ;  /* 0x00008c00ff0c7b82 */ /* 0x000f620000000a00 */
[----:B-1----:R-:W-:-:S02]  /*0070*/  SHF.L.U32 R0, R0, 0x2, RZ ;  /* 0x0000000200007819 */ /* 0x002fc400000006ff */
[----:B---3--:R-:W-:Y:S02]  /*0080*/  SHF.R.S32.HI R3, RZ, 0x15, R5 ;  /* 0x00000015ff037819 */ /* 0x008fe40000011405 */
[----:B------:R-:W-:Y:S02]  /*0090*/  LOP3.LUT R0, R0, 0x1fc, RZ, 0xc0, !PT ;  /* 0x000001fc00007812 */ /* 0x000fe400078ec0ff */
[----:B------:R-:W-:Y:S02]  /*00a0*/  SGXT R3, R3, 0x1 ;  /* 0x000000010303781a */ /* 0x000fe40000000200 */
[----:B------:R-:W-:-:S04]  /*00b0*/  LEA R18, R5, R0, 0xa ;  /* 0x0000000005127211 */ /* 0x000fc800078e50ff */
[----:B------:R-:W-:-:S04]  /*00c0*/  LEA.HI R3, R3, R18, RZ, 0x12 ;  /* 0x0000001203037211 */ /* 0x000fc800078f90ff */
[----:B------:R-:W-:Y:S02]  /*00d0*/  SHF.R.S32.HI R0, RZ, 0x12, R3 ;  /* 0x00000012ff007819 */ /* 0x000fe40000011403 */
[----:B------:R-:W-:Y:S02]  /*00e0*/  IADD3 R3, R3, 0x200, RZ ;  /* 0x0000020003037810 */ /* 0x000fe40007ffe0ff */
[----:B------:R-:W-:Y:S02]  /*00f0*/  SHF.R.S32.HI R2, RZ, 0xf, R0 ;  /* 0x0000000fff027819 */ /* 0x000fe40000011400 */
[----:B------:R-:W-:Y:S02]  /*0100*/  SHF.R.S32.HI R4, RZ, 0x12, R3 ;  /* 0x00000012ff047819 */ /* 0x000fe40000011403 */
[----:B------:R-:W-:Y:S02]  /*0110*/  LOP3.LUT R5, R2, 0xffff, RZ, 0xc0, !PT ;  /* 0x0000ffff02057812 */ /* 0x000fe400078ec0ff */
[----:B------:R-:W-:-:S02]  /*0120*/  SHF.R.S32.HI R3, RZ, 0xf, R4 ;  /* 0x0000000fff037819 */ /* 0x000fc40000011404 */
[----:B------:R-:W-:Y:S02]  /*0130*/  LEA.HI R2, R5, R0, RZ, 0x15 ;  /* 0x0000000005027211 */ /* 0x000fe400078fa8ff */
[----:B------:R-:W-:Y:S02]  /*0140*/  LOP3.LUT R7, R3, 0xffff, RZ, 0xc0, !PT ;  /* 0x0000ffff03077812 */ /* 0x000fe400078ec0ff */
[----:B------:R-:W-:Y:S02]  /*0150*/  LOP3.LUT R5, R2, 0xffe0, RZ, 0xc0, !PT ;  /* 0x0000ffe002057812 */ /* 0x000fe400078ec0ff */
[----:B------:R-:W1:Y:S01]  /*0160*/  LDC.64 R2, c[0x0][0x220] ;  /* 0x00008800ff027b82 */ /* 0x000e620000000a00 */
[----:B------:R-:W-:Y:S02]  /*0170*/  LEA.HI R6, R7, R4, RZ, 0x15 ;  /* 0x0000000407067211 */ /* 0x000fe400078fa8ff */
[----:B------:R-:W-:Y:S02]  /*0180*/  IMAD.MOV R5, RZ, RZ, -R5 ;  /* 0x000000ffff057224 */ /* 0x000fe400078e0a05 */
[----:B------:R-:W-:-:S03]  /*0190*/  LOP3.LUT R6, R6, 0xffe0, RZ, 0xc0, !PT ;  /* 0x0000ffe006067812 */ /* 0x000fc600078ec0ff */
[----:B------:R-:W-:Y:S02]  /*01a0*/  PRMT R5, R5, 0x7710, RZ ;  /* 0x0000771005057816 */ /* 0x000fe400000000ff */
[----:B------:R-:W-:-:S03]  /*01b0*/  IADD3 R6, RZ, -R6, RZ ;  /* 0x80000006ff067210 */ /* 0x000fc60007ffe0ff */
[----:B------:R-:W-:Y:S01]  /*01c0*/  IMAD.IADD R0, R0, 0x1, R5 ;  /* 0x0000000100007824 */ /* 0x000fe200078e0205 */
[----:B------:R-:W-:-:S04]  /*01d0*/  PRMT R5, R6, 0x7710, RZ ;  /* 0x0000771006057816 */ /* 0x000fc800000000ff */
[----:B------:R-:W-:Y:S02]  /*01e0*/  PRMT R23, R0, 0x9910, RZ ;  /* 0x0000991000177816 */ /* 0x000fe400000000ff */
[----:B------:R-:W-:-:S04]  /*01f0*/  IADD3 R4, R4, R5, RZ ;  /* 0x0000000504047210 */ /* 0x000fc80007ffe0ff */
[----:B------:R-:W-:Y:S01]  /*0200*/  PRMT R19, R4, 0x9910, RZ ;  /* 0x0000991004137816 */ /* 0x000fe200000000ff */
[----:B-1----:R-:W-:-:S04]  /*0210*/  IMAD.WIDE R8, R23, 0x4, R2 ;  /* 0x0000000417087825 */ /* 0x002fc800078e0202 */
[----:B------:R-:W-:Y:S01]  /*0220*/  IMAD.WIDE R10, R19, 0x4, R2 ;  /* 0x00000004130a7825 */ /* 0x000fe200078e0202 */
[----:B------:R-:W3:Y:S01]  /*0230*/  LDG.E.EL R20, desc[UR4][R8.64] ;  /* 0x0000000408147981 */ /* 0x000ee2000c2e1900 */
[----:B------:R-:W1:Y:S03]  /*0240*/  LDC.64 R2, c[0x0][0x228] ;  /* 0x00008a00ff027b82 */ /* 0x000e660000000a00 */
[----:B------:R-:W3:Y:S01]  /*0250*/  LDG.E.EL R21, desc[UR4][R10.64] ;  /* 0x000000040a157981 */ /* 0x000ee2000c2e1900 */
[----:B--2---:R-:W-:-:S04]  /*0260*/  IMAD.WIDE R26, R23, 0x4, R16 ;  /* 0x00000004171a7825 */ /* 0x004fc800078e0210 */
[----:B----4-:R-:W-:Y:S01]  /*0270*/  IMAD.WIDE R14, R18, 0x4, R14 ;  /* 0x00000004120e7825 */ /* 0x010fe200078e020e */
[----:B------:R-:W2:Y:S04]  /*0280*/  LDG.E.EL R0, desc[UR4][R26.64] ;  /* 0x000000041a007981 */ /* 0x000ea8000c2e1900 */
[----:B------:R-:W2:Y:S01]  /*0290*/  LDG.E.128 R4, desc[UR4][R14.64] ;  /* 0x000000040e047981 */ /* 0x000ea2000c1e1d00 */
[----:B------:R-:W-:-:S03]  /*02a0*/  IMAD.WIDE R16, R19, 0x4, R16 ;  /* 0x0000000413107825 */ /* 0x000fc600078e0210 */
[----:B------:R-:W4:Y:S04]  /*02b0*/  LDG.E.128 R8, desc[UR4][R14.64+0x800] ;  /* 0x000800040e087981 */ /* 0x000f28000c1e1d00 */
[----:B------:R-:W4:Y:S01]  /*02c0*/  LDG.E.EL R16, desc[UR4][R16.64] ;  /* 0x0000000410107981 */ /* 0x000f22000c2e1900 */
[----:B01----:R-:W-:-:S04]  /*02d0*/  IMAD.WIDE R24, R23, 0x4, R2 ;  /* 0x0000000417187825 */ /* 0x003fc800078e0202 */
[----:B-----5:R-:W-:Y:S02]  /*02e0*/  IMAD.WIDE R22, R23, 0x4, R12 ;  /* 0x0000000417167825 */ /* 0x020fe400078e020c */
[----:B------:R-:W5:Y:S04]  /*02f0*/  LDG.E.EL R24, desc[UR4][R24.64] ;  /* 0x0000000418187981 */ /* 0x000f68000c2e1900 */
[----:B------:R-:W5:Y:S01]  /*0300*/  LDG.E.EL R23, desc[UR4][R22.64] ;  /* 0x0000000416177981 */ /* 0x000f62000c2e1900 */
[----:B------:R-:W-:-:S04]  /*0310*/  IMAD.WIDE R2, R19, 0x4, R2 ;  /* 0x0000000413027825 */ /* 0x000fc800078e0202 */
[----:B------:R-:W-:Y:S02]  /*0320*/  IMAD.WIDE R28, R19, 0x4, R12 ;  /* 0x00000004131c7825 */ /* 0x000fe400078e020c */
[----:B------:R0:W4:Y:S04]  /*0330*/  LDG.E.EL R12, desc[UR4][R2.64] ;  /* 0x00000004020c7981 */ /* 0x000128000c2e1900 */
[----:B------:R-:W4:Y:S01]  /*0340*/  LDG.E.EL R13, desc[UR4][R28.64] ;  /* 0x000000041c0d7981 */ /* 0x000f22000c2e1900 */
[----:B0-----:R-:W-:Y:S01]  /*0350*/  HFMA2.MMA R3, -RZ, RZ, 1.625, 0 ;  /* 0x3e800000ff037435 */ /* 0x001fe200000001ff */
[----:B---3--:R-:W-:-:S04]  /*0360*/  FADD R20, R20, 9.9999997473787516356e-06 ;  /* 0x3727c5ac14147421 */ /* 0x008fc80000000000 */
[----:B------:R-:W0:Y:S01]  /*0370*/  MUFU.SQRT R19, R20 ;  /* 0x0000001400137308 */ /* 0x000e220000002000 */
[----:B------:R-:W-:-:S07]  /*0380*/  FADD R21, R21, 9.9999997473787516356e-06 ;  /* 0x3727c5ac15157421 */ /* 0x000fce0000000000 */
[----:B------:R-:W1:Y:S01]  /*0390*/  MUFU.SQRT R25, R21 ;  /* 0x0000001500197308 */ /* 0x000e620000002000 */
[C---:B0-----:R-:W-:Y:S02]  /*03a0*/  FSETP.GT.AND P0, PT, R19.reuse, 8.50705917302346158658e+37, PT ;  /* 0x7e8000001300780b */ /* 0x041fe40003f04000 */
[----:B------:R-:W-:Y:S02]  /*03b0*/  FSETP.GEU.AND P2, PT, R19, 1.175494350822287508e-38, PT ;  /* 0x008000001300780b */ /* 0x000fe40003f4e000 */
[C---:B-1----:R-:W-:Y:S02]  /*03c0*/  FSETP.GT.AND P1, PT, R25.reuse, 8.50705917302346158658e+37, PT ;  /* 0x7e8000001900780b */ /* 0x042fe40003f24000 */
[----:B------:R-:W-:-:S07]  /*03d0*/  FSETP.GEU.AND P3, PT, R25, 1.175494350822287508e-38, PT ;  /* 0x008000001900780b */ /* 0x000fce0003f6e000 */
[----:B------:R-:W-:-:S04]  /*03e0*/  @P0 FMUL R19, R19, 0.25 ;  /* 0x3e80000013130820 */ /* 0x000fc80000400000 */
[----:B------:R-:W-:Y:S01]  /*03f0*/  @!P2 FMUL R19, R19, 16777216 ;  /* 0x4b8000001313a820 */ /* 0x000fe20000400000 */
[----:B------:R-:W-:-:S05]  /*0400*/  @P1 FMUL R25, R25, 0.25 ;  /* 0x3e80000019191820 */ /* 0x000fca0000400000 */
[----:B------:R-:W0:Y:S01]  /*0410*/  MUFU.RCP R19, R19 ;  /* 0x0000001300137308 */ /* 0x000e220000001000 */
[----:B------:R-:W-:Y:S01]  /*0420*/  @!P3 FMUL R25, R25, 16777216 ;  /* 0x4b8000001919b820 */ /* 0x000fe20000400000 */
[----:B------:R-:W-:-:S06]  /*0430*/  FSEL R2, R3, 1, P0 ;  /* 0x3f80000003027808 */ /* 0x000fcc0000000000 */
[----:B------:R-:W1:Y:S01]  /*0440*/  MUFU.RCP R14, R25 ;  /* 0x00000019000e7308 */ /* 0x000e620000001000 */
[----:B------:R-:W-:Y:S01]  /*0450*/  FSEL R3, R3, 1, P1 ;  /* 0x3f80000003037808 */ /* 0x000fe20000800000 */
[----:B------:R-:W-:Y:S01]  /*0460*/  @!P2 FMUL R2, R2, 16777216 ;  /* 0x4b8000000202a820 */ /* 0x000fe20000400000 */
[----:B--2---:R-:W-:-:S03]  /*0470*/  FADD R4, R4, -R0 ;  /* 0x8000000004047221 */ /* 0x004fc60000000000 */
[----:B------:R-:W-:Y:S01]  /*0480*/  @!P3 FMUL R3, R3, 16777216 ;  /* 0x4b8000000303b820 */ /* 0x000fe20000400000 */
[----:B0-----:R-:W-:Y:S01]  /*0490*/  FMUL R15, R19, R2 ;  /* 0x00000002130f7220 */ /* 0x001fe20000400000 */
[--C-:B------:R-:W-:Y:S01]  /*04a0*/  FADD R20, R5, -R0.reuse ;  /* 0x8000000005147221 */ /* 0x100fe20000000000 */
[--C-:B------:R-:W-:Y:S01]  /*04b0*/  FADD R6, R6, -R0.reuse ;  /* 0x8000000006067221 */ /* 0x100fe20000000000 */
[----:B------:R-:W-:Y:S01]  /*04c0*/  FADD R0, R7, -R0 ;  /* 0x8000000007007221 */ /* 0x000fe20000000000 */
[C---:B------:R-:W-:Y:S01]  /*04d0*/  FMUL R5, R15.reuse, R4 ;  /* 0x000000040f057220 */ /* 0x040fe20000400000 */
[C---:B------:R-:W-:Y:S01]  /*04e0*/  FMUL R4, R15.reuse, R20 ;  /* 0x000000140f047220 */ /* 0x040fe20000400000 */
[----:B-1----:R-:W-:Y:S02]  /*04f0*/  FMUL R14, R14, R3 ;  /* 0x000000030e0e7220 */ /* 0x002fe40000400000 */
[----:B------:R-:W0:Y:S01]  /*0500*/  LDC.64 R2, c[0x0][0x238] ;  /* 0x00008e00ff027b82 */ /* 0x000e220000000a00 */
[C---:B------:R-:W-:Y:S01]  /*0510*/  FMUL R20, R15.reuse, R6 ;  /* 0x000000060f147220 */ /* 0x040fe20000400000 */
[----:B------:R-:W-:Y:S01]  /*0520*/  FMUL R6, R15, R0 ;  /* 0x000000000f067220 */ /* 0x000fe20000400000 */
[--C-:B----4-:R-:W-:Y:S01]  /*0530*/  FADD R7, R8, -R16.reuse ;  /* 0x8000001008077221 */ /* 0x110fe20000000000 */
[--C-:B------:R-:W-:Y:S01]  /*0540*/  FADD R9, R9, -R16.reuse ;  /* 0x8000001009097221 */ /* 0x100fe20000000000 */
[--C-:B------:R-:W-:Y:S01]  /*0550*/  FADD R15, R10, -R16.reuse ;  /* 0x800000100a0f7221 */ /* 0x100fe20000000000 */
[C-C-:B-----5:R-:W-:Y:S01]  /*0560*/  FFMA R0, R24.reuse, R5, R23.reuse ;  /* 0x0000000518007223 */ /* 0x160fe20000000017 */
[----:B------:R-:W-:Y:S01]  /*0570*/  FADD R11, R11, -R16 ;  /* 0x800000100b0b7221 */ /* 0x000fe20000000000 */
[C-C-:B------:R-:W-:Y:S01]  /*0580*/  FFMA R4, R24.reuse, R4, R23.reuse ;  /* 0x0000000418047223 */ /* 0x140fe20000000017 */
[C-C-:B------:R-:W-:Y:S01]  /*0590*/  FFMA R5, R24.reuse, R20, R23.reuse ;  /* 0x0000001418057223 */ /* 0x140fe20000000017 */
[----:B------:R-:W-:Y:S01]  /*05a0*/  FFMA R23, R24, R6, R23 ;  /* 0x0000000618177223 */ /* 0x000fe20000000017 */
[C---:B------:R-:W-:Y:S01]  /*05b0*/  FMUL R7, R14.reuse, R7 ;  /* 0x000000070e077220 */ /* 0x040fe20000400000 */
[C---:B------:R-:W-:Y:S01]  /*05c0*/  FMUL R8, R14.reuse, R9 ;  /* 0x000000090e087220 */ /* 0x040fe20000400000 */
[C---:B------:R-:W-:Y:S01]  /*05d0*/  FMUL R6, R14.reuse, R15 ;  /* 0x0000000f0e067220 */ /* 0x040fe20000400000 */
[----:B------:R-:W-:Y:S01]  /*05e0*/  FMUL R14, R14, R11 ;  /* 0x0000000b0e0e7220 */ /* 0x000fe20000400000 */
[C-C-:B------:R-:W-:Y:S01]  /*05f0*/  FFMA R9, R12.reuse, R7, R13.reuse ;  /* 0x000000070c097223 */ /* 0x140fe2000000000d */
[C-C-:B------:R-:W-:Y:S01]  /*0600*/  FFMA R8, R12.reuse, R8, R13.reuse ;  /* 0x000000080c087223 */ /* 0x140fe2000000000d */
[C-C-:B------:R-:W-:Y:S01]  /*0610*/  FFMA R10, R12.reuse, R6, R13.reuse ;  /* 0x000000060c0a7223 */ /* 0x140fe2000000000d */
[----:B------:R-:W-:Y:S01]  /*0620*/  FFMA R14, R12, R14, R13 ;  /* 0x0000000e0c0e7223 */ /* 0x000fe2000000000d */
[----:B------:R-:W-:-:S02]  /*0630*/  FSETP.GEU.AND P6, PT, R23, RZ, PT ;  /* 0x000000ff1700720b */ /* 0x000fc40003fce000 */
[----:B------:R-:W-:Y:S02]  /*0640*/  FSETP.GEU.AND P0, PT, R5, RZ, PT ;  /* 0x000000ff0500720b */ /* 0x000fe40003f0e000 */
[----:B------:R-:W-:Y:S02]  /*0650*/  FSETP.GEU.AND P1, PT, R4, RZ, PT ;  /* 0x000000ff0400720b */ /* 0x000fe40003f2e000 */
[----:B------:R-:W-:Y:S02]  /*0660*/  FSETP.GEU.AND P3, PT, R14, RZ, PT ;  /* 0x000000ff0e00720b */ /* 0x000fe40003f6e000 */
[----:B------:R-:W-:Y:S02]  /*0670*/  SEL R7, R23, RZ, P6 ;  /* 0x000000ff17077207 */ /* 0x000fe40003000000 */
[----:B------:R-:W-:Y:S02]  /*0680*/  FSETP.GEU.AND P2, PT, R0, RZ, PT ;  /* 0x000000ff0000720b */ /* 0x000fe40003f4e000 */
[----:B------:R-:W-:-:S02]  /*0690*/  FSETP.GEU.AND P4, PT, R10, RZ, PT ;  /* 0x000000ff0a00720b */ /* 0x000fc40003f8e000 */
[----:B------:R-:W-:Y:S02]  /*06a0*/  FSETP.GEU.AND P5, PT, R9, RZ, PT ;  /* 0x000000ff0900720b */ /* 0x000fe40003fae000 */
[----:B------:R-:W-:Y:S02]  /*06b0*/  FSETP.GEU.AND P6, PT, R8, RZ, PT ;  /* 0x000000ff0800720b */ /* 0x000fe40003fce000 */
[----:B------:R-:W-:Y:S01]  /*06c0*/  SEL R6, R5, RZ, P0 ;  /* 0x000000ff05067207 */ /* 0x000fe20000000000 */
[----:B0-----:R-:W-:Y:S01]  /*06d0*/  IMAD.WIDE R2, R18, 0x4, R2 ;  /* 0x0000000412027825 */ /* 0x001fe200078e0202 */
[----:B------:R-:W-:Y:S02]  /*06e0*/  SEL R5, R4, RZ, P1 ;  /* 0x000000ff04057207 */ /* 0x000fe40000800000 */
[----:B------:R-:W-:Y:S02]  /*06f0*/  SEL R15, R14, RZ, P3 ;  /* 0x000000ff0e0f7207 */ /* 0x000fe40001800000 */
[----:B------:R-:W-:-:S02]  /*0700*/  SEL R4, R0, RZ, P2 ;  /* 0x000000ff00047207 */ /* 0x000fc40001000000 */
[----:B------:R-:W-:Y:S02]  /*0710*/  SEL R14, R10, RZ, P4 ;  /* 0x000000ff0a0e7207 */ /* 0x000fe40002000000 */
[----:B------:R-:W-:Y:S02]  /*0720*/  SEL R12, R9, RZ, P5 ;  /* 0x000000ff090c7207 */ /* 0x000fe40002800000 */
[----:B------:R-:W-:Y:S01]  /*0730*/  SEL R13, R8, RZ, P6 ;  /* 0x000000ff080d7207 */ /* 0x000fe20003000000 */
[----:B------:R-:W-:Y:S04]  /*0740*/  STG.E.128 desc[UR4][R2.64], R4 ;  /* 0x0000000402007986 */ /* 0x000fe8000c101d04 */
[----:B------:R-:W-:Y:S01]  /*0750*/  STG.E.128 desc[UR4][R2.64+0x800], R12 ;  /* 0x0008000c02007986 */ /* 0x000fe2000c101d04 */
[----:B------:R-:W-:Y:S05]  /*0760*/  EXIT ;  /* 0x000000000000794d */ /* 0x000fea0003800000 */
.L_x_0:
[----:B------:R-:W-:-:S00]  /*0770*/  BRA `(.L_x_0) ;  /* 0xfffffffc00fc7947 */ /* 0x000fc0000383ffff */
[----:B------:R-:W-:-:S00]  /*0780*/  NOP ;  /* 0x0000000000007918 */ /* 0x000fc00000000000 */
[----:B------:R-:W-:-:S00]  /*0790*/  NOP ;  /* 0x0000000000007918 */ /* 0x000fc00000000000 */
[----:B------:R-:W-:-:S00]  /*07a0*/  NOP ;  /* 0x0000000000007918 */ /* 0x000fc00000000000 */
[----:B------:R-:W-:-:S00]  /*07b0*/  NOP ;  /* 0x0000000000007918 */ /* 0x000fc00000000000 */
[----:B------:R-:W-:-:S00]  /*07c0*/  NOP ;  /* 0x0000000000007918 */ /* 0x000fc00000000000 */
[----:B------:R-:W-:-:S00]  /*07d0*/  NOP ;  /* 0x0000000000007918 */ /* 0x000fc00000000000 */
[----:B------:R-:W-:-:S00]  /*07e0*/  NOP ;  /* 0x0000000000007918 */ /* 0x000fc00000000000 */
[----:B------:R-:W-:-:S00]  /*07f0*/  NOP ;  /* 0x0000000000007918 */ /* 0x000fc00000000000 */
.L_x_1:


//--------------------- .nv.global.init           --------------------------
	.section	.nv.global.init,"aw",@progbits
.nv.global.init:
	.type		_$_str,@object
	.size		_$_str,(_$_str_$_2 - _$_str)
_$_str:
        /*0000*/ 	.byte	0x5f, 0x5f, 0x43, 0x55, 0x44, 0x41, 0x5f, 0x46, 0x54, 0x5a, 0x00
	.type		_$_str_$_2,@object
	.size		_$_str_$_2,(.L_1 - _$_str_$_2)
_$_str_$_2:
        /*000b*/ 	.byte	0x5f, 0x5f, 0x43, 0x55, 0x44, 0x41, 0x5f, 0x50, 0x52, 0x45, 0x43, 0x5f, 0x53, 0x51, 0x52, 0x54
        /*001b*/ 	.byte	0x00
.L_1:


//--------------------- .nv.constant0.triton_poi_fused__native_batch_norm_legit_no_training_relu_0 --------------------------
	.section	.nv.constant0.triton_poi_fused__native_batch_norm_legit_no_training_relu_0,"a",@progbits
	.sectionflags	@""
	.align	4
.nv.constant0.triton_poi_fused__native_batch_norm_legit_no_training_relu_0:
	.zero		580
